//
// Generated by NVIDIA NVVM Compiler
//
// Compiler Build ID: CL-36424714
// Cuda compilation tools, release 13.0, V13.0.88
// Based on NVVM 20.0.0
//

.version 9.0
.target sm_100
.address_size 64

	// .globl	_Z6matmulPdS_S_i

.visible .entry _Z6matmulPdS_S_i(
	.param .u64 .ptr .align 1 _Z6matmulPdS_S_i_param_0,
	.param .u64 .ptr .align 1 _Z6matmulPdS_S_i_param_1,
	.param .u64 .ptr .align 1 _Z6matmulPdS_S_i_param_2,
	.param .u32 _Z6matmulPdS_S_i_param_3
)
{
	.reg .pred 	%p<10>;
	.reg .b32 	%r<43>;
	.reg .b64 	%rd<67>;
	.reg .b64 	%fd<67>;

	ld.param.u64 	%rd14, [_Z6matmulPdS_S_i_param_0];
	ld.param.u64 	%rd15, [_Z6matmulPdS_S_i_param_1];
	ld.param.u32 	%r18, [_Z6matmulPdS_S_i_param_3];
	cvta.to.global.u64 	%rd1, %rd15;
	cvta.to.global.u64 	%rd2, %rd14;
	mov.u32 	%r19, %ctaid.x;
	mov.u32 	%r20, %ntid.x;
	mov.u32 	%r21, %tid.x;
	mad.lo.s32 	%r1, %r19, %r20, %r21;
	mov.u32 	%r22, %ctaid.y;
	mov.u32 	%r23, %ntid.y;
	mov.u32 	%r24, %tid.y;
	mad.lo.s32 	%r25, %r22, %r23, %r24;
	max.s32 	%r26, %r1, %r25;
	setp.ge.s32 	%p1, %r26, %r18;
	@%p1 bra 	$L__BB0_13;
	mul.lo.s32 	%r3, %r18, %r25;
	and.b32  	%r4, %r18, 7;
	setp.lt.u32 	%p2, %r18, 8;
	mov.f64 	%fd66, 0d0000000000000000;
	mov.b32 	%r41, 0;
	@%p2 bra 	$L__BB0_4;
	and.b32  	%r28, %r18, 2147483640;
	neg.s32 	%r39, %r28;
	mul.wide.s32 	%rd16, %r18, 8;
	add.s64 	%rd3, %rd1, %rd16;
	mul.wide.s32 	%rd17, %r18, 16;
	add.s64 	%rd4, %rd1, %rd17;
	mul.wide.s32 	%rd18, %r18, 24;
	add.s64 	%rd5, %rd1, %rd18;
	mul.wide.s32 	%rd19, %r18, 32;
	add.s64 	%rd6, %rd1, %rd19;
	mul.wide.s32 	%rd20, %r18, 40;
	add.s64 	%rd7, %rd1, %rd20;
	mul.wide.s32 	%rd21, %r18, 48;
	add.s64 	%rd8, %rd1, %rd21;
	mul.wide.s32 	%rd22, %r18, 56;
	add.s64 	%rd9, %rd1, %rd22;
	mul.wide.u32 	%rd23, %r3, 8;
	add.s64 	%rd24, %rd23, %rd2;
	add.s64 	%rd66, %rd24, 32;
	mov.f64 	%fd66, 0d0000000000000000;
	mov.u32 	%r38, %r1;
$L__BB0_3:
	.pragma "nounroll";
	and.b32  	%r41, %r18, 2147483640;
	mul.wide.s32 	%rd25, %r38, 8;
	add.s64 	%rd26, %rd3, %rd25;
	add.s64 	%rd27, %rd4, %rd25;
	add.s64 	%rd28, %rd5, %rd25;
	add.s64 	%rd29, %rd6, %rd25;
	add.s64 	%rd30, %rd7, %rd25;
	add.s64 	%rd31, %rd8, %rd25;
	add.s64 	%rd32, %rd9, %rd25;
	add.s64 	%rd33, %rd1, %rd25;
	ld.global.f64 	%fd16, [%rd66+-32];
	ld.global.f64 	%fd17, [%rd33];
	fma.rn.f64 	%fd18, %fd16, %fd17, %fd66;
	ld.global.f64 	%fd19, [%rd66+-24];
	ld.global.f64 	%fd20, [%rd26];
	fma.rn.f64 	%fd21, %fd19, %fd20, %fd18;
	ld.global.f64 	%fd22, [%rd66+-16];
	ld.global.f64 	%fd23, [%rd27];
	fma.rn.f64 	%fd24, %fd22, %fd23, %fd21;
	ld.global.f64 	%fd25, [%rd66+-8];
	ld.global.f64 	%fd26, [%rd28];
	fma.rn.f64 	%fd27, %fd25, %fd26, %fd24;
	ld.global.f64 	%fd28, [%rd66];
	ld.global.f64 	%fd29, [%rd29];
	fma.rn.f64 	%fd30, %fd28, %fd29, %fd27;
	ld.global.f64 	%fd31, [%rd66+8];
	ld.global.f64 	%fd32, [%rd30];
	fma.rn.f64 	%fd33, %fd31, %fd32, %fd30;
	ld.global.f64 	%fd34, [%rd66+16];
	ld.global.f64 	%fd35, [%rd31];
	fma.rn.f64 	%fd36, %fd34, %fd35, %fd33;
	ld.global.f64 	%fd37, [%rd66+24];
	ld.global.f64 	%fd38, [%rd32];
	fma.rn.f64 	%fd66, %fd37, %fd38, %fd36;
	add.s32 	%r39, %r39, 8;
	shl.b32 	%r29, %r18, 3;
	add.s32 	%r38, %r38, %r29;
	add.s64 	%rd66, %rd66, 64;
	setp.ne.s32 	%p3, %r39, 0;
	@%p3 bra 	$L__BB0_3;
$L__BB0_4:
	setp.eq.s32 	%p4, %r4, 0;
	@%p4 bra 	$L__BB0_12;
	and.b32  	%r12, %r18, 3;
	setp.lt.u32 	%p5, %r4, 4;
	@%p5 bra 	$L__BB0_7;
	add.s32 	%r30, %r41, %r3;
	mul.wide.u32 	%rd34, %r30, 8;
	add.s64 	%rd35, %rd2, %rd34;
	ld.global.f64 	%fd40, [%rd35];
	mad.lo.s32 	%r31, %r41, %r18, %r1;
	mul.wide.s32 	%rd36, %r31, 8;
	add.s64 	%rd37, %rd1, %rd36;
	ld.global.f64 	%fd41, [%rd37];
	fma.rn.f64 	%fd42, %fd40, %fd41, %fd66;
	cvt.u64.u32 	%rd38, %r3;
	cvt.u64.u32 	%rd39, %r41;
	add.s64 	%rd40, %rd39, %rd38;
	shl.b64 	%rd41, %rd40, 3;
	add.s64 	%rd42, %rd2, %rd41;
	ld.global.f64 	%fd43, [%rd42+8];
	mul.wide.s32 	%rd43, %r18, 8;
	add.s64 	%rd44, %rd37, %rd43;
	ld.global.f64 	%fd44, [%rd44];
	fma.rn.f64 	%fd45, %fd43, %fd44, %fd42;
	ld.global.f64 	%fd46, [%rd42+16];
	add.s64 	%rd45, %rd44, %rd43;
	ld.global.f64 	%fd47, [%rd45];
	fma.rn.f64 	%fd48, %fd46, %fd47, %fd45;
	ld.global.f64 	%fd49, [%rd42+24];
	add.s64 	%rd46, %rd45, %rd43;
	ld.global.f64 	%fd50, [%rd46];
	fma.rn.f64 	%fd66, %fd49, %fd50, %fd48;
	add.s32 	%r41, %r41, 4;
$L__BB0_7:
	setp.eq.s32 	%p6, %r12, 0;
	@%p6 bra 	$L__BB0_12;
	setp.eq.s32 	%p7, %r12, 1;
	@%p7 bra 	$L__BB0_10;
	add.s32 	%r32, %r41, %r3;
	mul.wide.u32 	%rd47, %r32, 8;
	add.s64 	%rd48, %rd2, %rd47;
	ld.global.f64 	%fd52, [%rd48];
	mad.lo.s32 	%r33, %r41, %r18, %r1;
	mul.wide.s32 	%rd49, %r33, 8;
	add.s64 	%rd50, %rd1, %rd49;
	ld.global.f64 	%fd53, [%rd50];
	fma.rn.f64 	%fd54, %fd52, %fd53, %fd66;
	cvt.u64.u32 	%rd51, %r3;
	cvt.u64.u32 	%rd52, %r41;
	add.s64 	%rd53, %rd52, %rd51;
	shl.b64 	%rd54, %rd53, 3;
	add.s64 	%rd55, %rd2, %rd54;
	ld.global.f64 	%fd55, [%rd55+8];
	mul.wide.s32 	%rd56, %r18, 8;
	add.s64 	%rd57, %rd50, %rd56;
	ld.global.f64 	%fd56, [%rd57];
	fma.rn.f64 	%fd66, %fd55, %fd56, %fd54;
	add.s32 	%r41, %r41, 2;
$L__BB0_10:
	and.b32  	%r34, %r18, 1;
	setp.eq.b32 	%p8, %r34, 1;
	not.pred 	%p9, %p8;
	@%p9 bra 	$L__BB0_12;
	add.s32 	%r35, %r41, %r3;
	mul.wide.u32 	%rd58, %r35, 8;
	add.s64 	%rd59, %rd2, %rd58;
	ld.global.f64 	%fd57, [%rd59];
	mad.lo.s32 	%r36, %r41, %r18, %r1;
	mul.wide.s32 	%rd60, %r36, 8;
	add.s64 	%rd61, %rd1, %rd60;
	ld.global.f64 	%fd58, [%rd61];
	fma.rn.f64 	%fd66, %fd57, %fd58, %fd66;
$L__BB0_12:
	ld.param.u64 	%rd65, [_Z6matmulPdS_S_i_param_2];
	add.s32 	%r37, %r3, %r1;
	cvta.to.global.u64 	%rd62, %rd65;
	mul.wide.s32 	%rd63, %r37, 8;
	add.s64 	%rd64, %rd62, %rd63;
	st.global.f64 	[%rd64], %fd66;
$L__BB0_13:
	ret;

}


// ===== COMPILED SASS (sm_100) =====

	.target	sm_100

	.elftype	@"ET_EXEC"


//--------------------- .note.nv.tkinfo           --------------------------
	.section	.note.nv.tkinfo,"",@"SHT_NOTE"
	.sectionflags	@"SHF_NOTE_NV_TKINFO"
	.tkinfo
        /*0018*/ 	.word	0x00000002
        /*0030*/ 	.string	""
        /*0030*/ 	.string	"ptxas"
        /*0030*/ 	.string	"Cuda compilation tools, release 13.0, V13.0.88"
        /*0030*/ 	.string	"Build cuda_13.0.r13.0/compiler.36424714_0"
        /*0030*/ 	.string	"-arch sm_100 -m 64 "



//--------------------- .note.nv.cuinfo           --------------------------
	.section	.note.nv.cuinfo,"",@"SHT_NOTE"
	.sectionflags	@"SHF_NOTE_NV_CUINFO"
        /*0018*/ 	.short	0x0002
        /*001a*/ 	.short	0x0064
        /*001c*/ 	.short	0x0082
	.zero		2


//--------------------- .nv.info                  --------------------------
	.section	.nv.info,"",@"SHT_CUDA_INFO"
	.align	4


	//----- nvinfo : EIATTR_REGCOUNT
	.align		4
        /*0000*/ 	.byte	0x04, 0x2f
        /*0002*/ 	.short	(.L_1 - .L_0)
	.align		4
.L_0:
        /*0004*/ 	.word	index@(_Z6matmulPdS_S_i)
        /*0008*/ 	.word	0x0000001e


	//----- nvinfo : EIATTR_FRAME_SIZE
	.align		4
.L_1:
        /*000c*/ 	.byte	0x04, 0x11
        /*000e*/ 	.short	(.L_3 - .L_2)
	.align		4
.L_2:
        /*0010*/ 	.word	index@(_Z6matmulPdS_S_i)
        /*0014*/ 	.word	0x00000000


	//----- nvinfo : EIATTR_MIN_STACK_SIZE
	.align		4
.L_3:
        /*0018*/ 	.byte	0x04, 0x12
        /*001a*/ 	.short	(.L_5 - .L_4)
	.align		4
.L_4:
        /*001c*/ 	.word	index@(_Z6matmulPdS_S_i)
        /*0020*/ 	.word	0x00000000
.L_5:


//--------------------- .nv.compat                --------------------------
	.section	.nv.compat,"",@"SHT_CUDA_COMPAT_INFO"
	.align	4
        /*0000*/ 	.byte	0x02, 0x09, 0x00, 0x00, 0x02, 0x02, 0x01, 0x00, 0x02, 0x05, 0x05, 0x00, 0x03, 0x07, 0x01, 0x01
        /*0010*/ 	.byte	0x02, 0x03, 0x00, 0x00, 0x02, 0x06, 0x01, 0x00, 0x04, 0x0b, 0x08, 0x00, 0x01, 0x00, 0x00, 0x00
        /*0020*/ 	.byte	0x00, 0x00, 0x00, 0x00


//--------------------- .nv.info._Z6matmulPdS_S_i --------------------------
	.section	.nv.info._Z6matmulPdS_S_i,"",@"SHT_CUDA_INFO"
	.sectionflags	@""
	.align	4


	//----- nvinfo : EIATTR_CUDA_API_VERSION
	.align		4
        /*0000*/ 	.byte	0x04, 0x37
        /*0002*/ 	.short	(.L_7 - .L_6)
.L_6:
        /*0004*/ 	.word	0x00000082


	//----- nvinfo : EIATTR_KPARAM_INFO
	.align		4
.L_7:
        /*0008*/ 	.byte	0x04, 0x17
        /*000a*/ 	.short	(.L_9 - .L_8)
.L_8:
        /*000c*/ 	.word	0x00000000
        /*0010*/ 	.short	0x0003
        /*0012*/ 	.short	0x0018
        /*0014*/ 	.byte	0x00, 0xf0, 0x11, 0x00


	//----- nvinfo : EIATTR_KPARAM_INFO
	.align		4
.L_9:
        /*0018*/ 	.byte	0x04, 0x17
        /*001a*/ 	.short	(.L_11 - .L_10)
.L_10:
        /*001c*/ 	.word	0x00000000
        /*0020*/ 	.short	0x0002
        /*0022*/ 	.short	0x0010
        /*0024*/ 	.byte	0x00, 0xf5, 0x21, 0x00


	//----- nvinfo : EIATTR_KPARAM_INFO
	.align		4
.L_11:
        /*0028*/ 	.byte	0x04, 0x17
        /*002a*/ 	.short	(.L_13 - .L_12)
.L_12:
        /*002c*/ 	.word	0x00000000
        /*0030*/ 	.short	0x0001
        /*0032*/ 	.short	0x0008
        /*0034*/ 	.byte	0x00, 0xf5, 0x21, 0x00


	//----- nvinfo : EIATTR_KPARAM_INFO
	.align		4
.L_13:
        /*0038*/ 	.byte	0x04, 0x17
        /*003a*/ 	.short	(.L_15 - .L_14)
.L_14:
        /*003c*/ 	.word	0x00000000
        /*0040*/ 	.short	0x0000
        /*0042*/ 	.short	0x0000
        /*0044*/ 	.byte	0x00, 0xf5, 0x21, 0x00


	//----- nvinfo : EIATTR_SPARSE_MMA_MASK
	.align		4
.L_15:
        /*0048*/ 	.byte	0x03, 0x50
        /*004a*/ 	.short	0x0000


	//----- nvinfo : EIATTR_MAXREG_COUNT
	.align		4
        /*004c*/ 	.byte	0x03, 0x1b
        /*004e*/ 	.short	0x00ff


	//----- nvinfo : EIATTR_MERCURY_ISA_VERSION
	.align		4
        /*0050*/ 	.byte	0x03, 0x5f
        /*0052*/ 	.short	0x0101


	//----- nvinfo : EIATTR_VRC_CTA_INIT_COUNT
	.align		4
        /*0054*/ 	.byte	0x02, 0x4a
	.zero		1
	.zero		1


	//----- nvinfo : EIATTR_EXIT_INSTR_OFFSETS
	.align		4
        /*0058*/ 	.byte	0x04, 0x1c
        /*005a*/ 	.short	(.L_17 - .L_16)


	//   ....[0]....
.L_16:
        /*005c*/ 	.word	0x000000c0


	//   ....[1]....
        /*0060*/ 	.word	0x00000ad0


	//----- nvinfo : EIATTR_CBANK_PARAM_SIZE
	.align		4
.L_17:
        /*0064*/ 	.byte	0x03, 0x19
        /*0066*/ 	.short	0x001c


	//----- nvinfo : EIATTR_PARAM_CBANK
	.align		4
        /*0068*/ 	.byte	0x04, 0x0a
        /*006a*/ 	.short	(.L_19 - .L_18)
	.align		4
.L_18:
        /*006c*/ 	.word	index@(.nv.constant0._Z6matmulPdS_S_i)
        /*0070*/ 	.short	0x0380
        /*0072*/ 	.short	0x001c


	//----- nvinfo : EIATTR_SW_WAR
	.align		4
.L_19:
        /*0074*/ 	.byte	0x04, 0x36
        /*0076*/ 	.short	(.L_21 - .L_20)
.L_20:
        /*0078*/ 	.word	0x00000008
.L_21:


//--------------------- .nv.callgraph             --------------------------
	.section	.nv.callgraph,"",@"SHT_CUDA_CALLGRAPH"
	.align	4
	.sectionentsize	8
	.align		4
        /*0000*/ 	.word	0x00000000
	.align		4
        /*0004*/ 	.word	0xffffffff
	.align		4
        /*0008*/ 	.word	0x00000000
	.align		4
        /*000c*/ 	.word	0xfffffffe
	.align		4
        /*0010*/ 	.word	0x00000000
	.align		4
        /*0014*/ 	.word	0xfffffffd
	.align		4
        /*0018*/ 	.word	0x00000000
	.align		4
        /*001c*/ 	.word	0xfffffffc


//--------------------- .text._Z6matmulPdS_S_i    --------------------------
	.section	.text._Z6matmulPdS_S_i,"ax",@progbits
	.align	128
        .global         _Z6matmulPdS_S_i
        .type           _Z6matmulPdS_S_i,@function
        .size           _Z6matmulPdS_S_i,(.L_x_5 - _Z6matmulPdS_S_i)
        .other          _Z6matmulPdS_S_i,@"STO_CUDA_ENTRY STV_DEFAULT"
_Z6matmulPdS_S_i:
.text._Z6matmulPdS_S_i:
[----:B------:R-:W-:Y:S01]  /*0000*/  LDC R1, c[0x0][0x37c] ;  /* 0x0000df00ff017b82 */ /* 0x000fe20000000800 */
[----:B------:R-:W0:Y:S07]  /*0010*/  S2R R3, SR_TID.X ;  /* 0x0000000000037919 */ /* 0x000e2e0000002100 */
[----:B------:R-:W0:Y:S01]  /*0020*/  LDC R0, c[0x0][0x360] ;  /* 0x0000d800ff007b82 */ /* 0x000e220000000800 */
[----:B------:R-:W1:Y:S01]  /*0030*/  LDCU UR18, c[0x0][0x398] ;  /* 0x00007300ff1277ac */ /* 0x000e620008000800 */
[----:B------:R-:W2:Y:S06]  /*0040*/  S2R R2, SR_TID.Y ;  /* 0x0000000000027919 */ /* 0x000eac0000002200 */
[----:B------:R-:W0:Y:S08]  /*0050*/  S2UR UR4, SR_CTAID.X ;  /* 0x00000000000479c3 */ /* 0x000e300000002500 */
[----:B------:R-:W2:Y:S08]  /*0060*/  S2UR UR5, SR_CTAID.Y ;  /* 0x00000000000579c3 */ /* 0x000eb00000002600 */
[----:B------:R-:W2:Y:S01]  /*0070*/  LDC R21, c[0x0][0x364] ;  /* 0x0000d900ff157b82 */ /* 0x000ea20000000800 */
[----:B0-----:R-:W-:-:S02]  /*0080*/  IMAD R0, R0, UR4, R3 ;  /* 0x0000000400007c24 */ /* 0x001fc4000f8e0203 */
[----:B--2---:R-:W-:-:S05]  /*0090*/  IMAD R21, R21, UR5, R2 ;  /* 0x0000000515157c24 */ /* 0x004fca000f8e0202 */
[----:B------:R-:W-:-:S04]  /*00a0*/  VIMNMX R2, PT, PT, R0, R21, !PT ;  /* 0x0000001500027248 */ /* 0x000fc80007fe0100 */
[----:B-1----:R-:W-:-:S13]  /*00b0*/  ISETP.GE.AND P0, PT, R2, UR18, PT ;  /* 0x0000001202007c0c */ /* 0x002fda000bf06270 */
[----:B------:R-:W-:Y:S05]  /*00c0*/  @P0 EXIT ;  /* 0x000000000000094d */ /* 0x000fea0003800000 */
[----:B------:R-:W-:Y:S02]  /*00d0*/  UISETP.GE.U32.AND UP0, UPT, UR18, 0x8, UPT ;  /* 0x000000081200788c */ /* 0x000fe4000bf06070 */
[----:B------:R-:W-:Y:S01]  /*00e0*/  IMAD R21, R21, UR18, RZ ;  /* 0x0000001215157c24 */ /* 0x000fe2000f8e02ff */
[----:B------:R-:W-:Y:S01]  /*00f0*/  CS2R R12, SRZ ;  /* 0x00000000000c7805 */ /* 0x000fe2000001ff00 */
[----:B------:R-:W0:Y:S01]  /*0100*/  LDCU.64 UR16, c[0x0][0x358] ;  /* 0x00006b00ff1077ac */ /* 0x000e220008000a00 */
[----:B------:R-:W-:-:S04]  /*0110*/  UMOV UR4, URZ ;  /* 0x000000ff00047c82 */ /* 0x000fc80008000000 */
[----:B------:R-:W-:Y:S05]  /*0120*/  BRA.U !UP0, `(.L_x_0) ;  /* 0x0000000508147547 */ /* 0x000fea000b800000 */
[----:B------:R-:W1:Y:S01]  /*0130*/  LDCU.128 UR20, c[0x0][0x380] ;  /* 0x00007000ff1477ac */ /* 0x000e620008000c00 */
[----:B------:R-:W-:Y:S01]  /*0140*/  IMAD.MOV.U32 R20, RZ, RZ, R0 ;  /* 0x000000ffff147224 */ /* 0x000fe200078e0000 */
[----:B------:R-:W-:Y:S01]  /*0150*/  CS2R R12, SRZ ;  /* 0x00000000000c7805 */ /* 0x000fe2000001ff00 */
[----:B------:R-:W-:-:S04]  /*0160*/  ULOP3.LUT UR4, UR18, 0x7ffffff8, URZ, 0xc0, !UPT ;  /* 0x7ffffff812047892 */ /* 0x000fc8000f8ec0ff */
[----:B------:R-:W-:Y:S01]  /*0170*/  UIADD3 UR4, UPT, UPT, -UR4, URZ, URZ ;  /* 0x000000ff04047290 */ /* 0x000fe2000fffe1ff */
[----:B-1----:R-:W-:Y:S01]  /*0180*/  MOV R2, UR20 ;  /* 0x0000001400027c02 */ /* 0x002fe20008000f00 */
[----:B------:R-:W-:Y:S01]  /*0190*/  IMAD.U32 R3, RZ, RZ, UR21 ;  /* 0x00000015ff037e24 */ /* 0x000fe2000f8e00ff */
[----:B------:R-:W-:Y:S02]  /*01a0*/  UIMAD.WIDE UR6, UR18, 0x18, UR22 ;  /* 0x00000018120678a5 */ /* 0x000fe4000f8e0216 */
[----:B------:R-:W-:Y:S01]  /*01b0*/  UIMAD.WIDE UR8, UR18, 0x20, UR22 ;  /* 0x00000020120878a5 */ /* 0x000fe2000f8e0216 */
[----:B------:R-:W-:Y:S01]  /*01c0*/  IMAD.WIDE.U32 R2, R21, 0x8, R2 ;  /* 0x0000000815027825 */ /* 0x000fe200078e0002 */
[----:B------:R-:W-:Y:S02]  /*01d0*/  UIMAD.WIDE UR10, UR18, 0x28, UR22 ;  /* 0x00000028120a78a5 */ /* 0x000fe4000f8e0216 */
[----:B------:R-:W-:Y:S01]  /*01e0*/  UIMAD.WIDE UR12, UR18, 0x30, UR22 ;  /* 0x00000030120c78a5 */ /* 0x000fe2000f8e0216 */
[----:B------:R-:W-:Y:S01]  /*01f0*/  IADD3 R8, P0, PT, R2, 0x20, RZ ;  /* 0x0000002002087810 */ /* 0x000fe20007f1e0ff */
[----:B------:R-:W-:-:S03]  /*0200*/  UIMAD.WIDE UR14, UR18, 0x38, UR22 ;  /* 0x00000038120e78a5 */ /* 0x000fc6000f8e0216 */
[----:B------:R-:W-:-:S09]  /*0210*/  IADD3.X R9, PT, PT, RZ, R3, RZ, P0, !PT ;  /* 0x00000003ff097210 */ /* 0x000fd200007fe4ff */
.L_x_1:
[----:B------:R-:W-:Y:S01]  /*0220*/  HFMA2 R23, -RZ, RZ, 0, 4.76837158203125e-07 ;  /* 0x00000008ff177431 */ /* 0x000fe200000001ff */
[----:B------:R-:W-:Y:S01]  /*0230*/  UIMAD.WIDE UR24, UR18, 0x8, UR22 ;  /* 0x00000008121878a5 */ /* 0x000fe2000f8e0216 */
[----:B------:R-:W-:Y:S01]  /*0240*/  IMAD.MOV.U32 R2, RZ, RZ, R8 ;  /* 0x000000ffff027224 */ /* 0x000fe200078e0008 */
[----:B------:R-:W-:Y:S01]  /*0250*/  MOV R3, R9 ;  /* 0x0000000900037202 */ /* 0x000fe20000000f00 */
[----:B------:R-:W-:-:S03]  /*0260*/  UIMAD.WIDE UR20, UR18, 0x10, UR22 ;  /* 0x00000010121478a5 */ /* 0x000fc6000f8e0216 */
[----:B------:R-:W-:Y:S01]  /*0270*/  MOV R19, UR25 ;  /* 0x0000001900137c02 */ /* 0x000fe20008000f00 */
[----:B------:R-:W-:Y:S01]  /*0280*/  IMAD.U32 R18, RZ, RZ, UR24 ;  /* 0x00000018ff127e24 */ /* 0x000fe2000f8e00ff */
[----:B0-----:R-:W2:Y:S01]  /*0290*/  LDG.E.64 R24, desc[UR16][R2.64+-0x20] ;  /* 0xffffe01002187981 */ /* 0x001ea2000c1e1b00 */
[C---:B------:R-:W-:Y:S01]  /*02a0*/  IMAD.WIDE R22, R20.reuse, R23, UR22 ;  /* 0x0000001614167e25 */ /* 0x040fe2000f8e0217 */
[----:B------:R-:W-:Y:S02]  /*02b0*/  MOV R16, UR20 ;  /* 0x0000001400107c02 */ /* 0x000fe40008000f00 */
[----:B------:R-:W3:Y:S01]  /*02c0*/  LDG.E.64 R10, desc[UR16][R2.64+-0x18] ;  /* 0xffffe810020a7981 */ /* 0x000ee2000c1e1b00 */
[----:B------:R-:W-:-:S03]  /*02d0*/  IMAD.WIDE R18, R20, 0x8, R18 ;  /* 0x0000000814127825 */ /* 0x000fc600078e0212 */
[----:B------:R-:W2:Y:S01]  /*02e0*/  LDG.E.64 R22, desc[UR16][R22.64] ;  /* 0x0000001016167981 */ /* 0x000ea2000c1e1b00 */
[----:B------:R-:W-:-:S03]  /*02f0*/  IMAD.U32 R17, RZ, RZ, UR21 ;  /* 0x00000015ff117e24 */ /* 0x000fc6000f8e00ff */
[----:B------:R-:W3:Y:S01]  /*0300*/  LDG.E.64 R18, desc[UR16][R18.64] ;  /* 0x0000001012127981 */ /* 0x000ee2000c1e1b00 */
[----:B------:R-:W-:-:S04]  /*0310*/  IMAD.WIDE R16, R20, 0x8, R16 ;  /* 0x0000000814107825 */ /* 0x000fc800078e0210 */
[----:B------:R-:W-:Y:S01]  /*0320*/  HFMA2 R9, -RZ, RZ, 0, 4.76837158203125e-07 ;  /* 0x00000008ff097431 */ /* 0x000fe200000001ff */
[----:B------:R-:W4:Y:S04]  /*0330*/  LDG.E.64 R14, desc[UR16][R2.64+-0x10] ;  /* 0xfffff010020e7981 */ /* 0x000f28000c1e1b00 */
[----:B------:R-:W4:Y:S01]  /*0340*/  LDG.E.64 R16, desc[UR16][R16.64] ;  /* 0x0000001010107981 */ /* 0x000f22000c1e1b00 */
[----:B------:R-:W-:-:S03]  /*0350*/  IMAD.WIDE R8, R20, R9, UR6 ;  /* 0x0000000614087e25 */ /* 0x000fc6000f8e0209 */
[----:B------:R-:W5:Y:S04]  /*0360*/  LDG.E.64 R6, desc[UR16][R2.64+-0x8] ;  /* 0xfffff81002067981 */ /* 0x000f68000c1e1b00 */
[----:B------:R-:W5:Y:S01]  /*0370*/  LDG.E.64 R8, desc[UR16][R8.64] ;  /* 0x0000001008087981 */ /* 0x000f62000c1e1b00 */
[----:B------:R-:W-:-:S05]  /*0380*/  MOV R5, 0x8 ;  /* 0x0000000800057802 */ /* 0x000fca0000000f00 */
[----:B------:R-:W-:-:S06]  /*0390*/  IMAD.WIDE R4, R20, R5, UR8 ;  /* 0x0000000814047e25 */ /* 0x000fcc000f8e0205 */
[----:B------:R-:W5:Y:S01]  /*03a0*/  LDG.E.64 R4, desc[UR16][R4.64] ;  /* 0x0000001004047981 */ /* 0x000f62000c1e1b00 */
[----:B--2---:R-:W-:Y:S01]  /*03b0*/  DFMA R24, R24, R22, R12 ;  /* 0x000000161818722b */ /* 0x004fe2000000000c */
[----:B------:R-:W-:Y:S02]  /*03c0*/  IMAD.MOV.U32 R23, RZ, RZ, 0x8 ;  /* 0x00000008ff177424 */ /* 0x000fe400078e00ff */
[----:B------:R-:W2:Y:S02]  /*03d0*/  LDG.E.64 R12, desc[UR16][R2.64] ;  /* 0x00000010020c7981 */ /* 0x000ea4000c1e1b00 */
[----:B------:R-:W-:-:S03]  /*03e0*/  IMAD.WIDE R22, R20, R23, UR10 ;  /* 0x0000000a14167e25 */ /* 0x000fc6000f8e0217 */
[----:B---3--:R-:W-:Y:S01]  /*03f0*/  DFMA R18, R10, R18, R24 ;  /* 0x000000120a12722b */ /* 0x008fe20000000018 */
[----:B------:R-:W-:Y:S01]  /*0400*/  MOV R25, 0x8 ;  /* 0x0000000800197802 */ /* 0x000fe20000000f00 */
[----:B------:R-:W3:Y:S04]  /*0410*/  LDG.E.64 R10, desc[UR16][R2.64+0x8] ;  /* 0x00000810020a7981 */ /* 0x000ee8000c1e1b00 */
[----:B------:R-:W3:Y:S01]  /*0420*/  LDG.E.64 R22, desc[UR16][R22.64] ;  /* 0x0000001016167981 */ /* 0x000ee2000c1e1b00 */
[C---:B------:R-:W-:Y:S01]  /*0430*/  IMAD.WIDE R24, R20.reuse, R25, UR12 ;  /* 0x0000000c14187e25 */ /* 0x040fe2000f8e0219 */
[----:B----4-:R-:W-:Y:S01]  /*0440*/  DFMA R16, R14, R16, R18 ;  /* 0x000000100e10722b */ /* 0x010fe20000000012 */
[----:B------:R-:W-:Y:S01]  /*0450*/  MOV R19, 0x8 ;  /* 0x0000000800137802 */ /* 0x000fe20000000f00 */
[----:B------:R-:W4:Y:S04]  /*0460*/  LDG.E.64 R14, desc[UR16][R2.64+0x10] ;  /* 0x00001010020e7981 */ /* 0x000f28000c1e1b00 */
[----:B------:R-:W4:Y:S01]  /*0470*/  LDG.E.64 R24, desc[UR16][R24.64] ;  /* 0x0000001018187981 */ /* 0x000f22000c1e1b00 */
[----:B------:R-:W-:Y:S01]  /*0480*/  IMAD.WIDE R18, R20, R19, UR14 ;  /* 0x0000000e14127e25 */ /* 0x000fe2000f8e0213 */
[----:B-----5:R-:W-:-:S02]  /*0490*/  DFMA R8, R6, R8, R16 ;  /* 0x000000080608722b */ /* 0x020fc40000000010 */
[----:B------:R-:W5:Y:S04]  /*04a0*/  LDG.E.64 R6, desc[UR16][R2.64+0x18] ;  /* 0x0000181002067981 */ /* 0x000f68000c1e1b00 */
[----:B------:R-:W5:Y:S01]  /*04b0*/  LDG.E.64 R18, desc[UR16][R18.64] ;  /* 0x0000001012127981 */ /* 0x000f62000c1e1b00 */
[----:B------:R-:W-:-:S04]  /*04c0*/  UIADD3 UR4, UPT, UPT, UR4, 0x8, URZ ;  /* 0x0000000804047890 */ /* 0x000fc8000fffe0ff */
[----:B------:R-:W-:Y:S01]  /*04d0*/  UISETP.NE.AND UP0, UPT, UR4, URZ, UPT ;  /* 0x000000ff0400728c */ /* 0x000fe2000bf05270 */
[----:B--2---:R-:W-:-:S08]  /*04e0*/  DFMA R4, R12, R4, R8 ;  /* 0x000000040c04722b */ /* 0x004fd00000000008 */
[----:B---3--:R-:W-:-:S08]  /*04f0*/  DFMA R4, R10, R22, R4 ;  /* 0x000000160a04722b */ /* 0x008fd00000000004 */
[----:B----4-:R-:W-:Y:S01]  /*0500*/  DFMA R4, R14, R24, R4 ;  /* 0x000000180e04722b */ /* 0x010fe20000000004 */
[----:B------:R-:W-:-:S07]  /*0510*/  IADD3 R8, P0, PT, R2, 0x40, RZ ;  /* 0x0000004002087810 */ /* 0x000fce0007f1e0ff */
[----:B-----5:R-:W-:Y:S01]  /*0520*/  DFMA R12, R6, R18, R4 ;  /* 0x00000012060c722b */ /* 0x020fe20000000004 */
[----:B------:R-:W-:Y:S01]  /*0530*/  IMAD.U32 R5, RZ, RZ, UR18 ;  /* 0x00000012ff057e24 */ /* 0x000fe2000f8e00ff */
[----:B------:R-:W-:-:S04]  /*0540*/  IADD3.X R9, PT, PT, RZ, R3, RZ, P0, !PT ;  /* 0x00000003ff097210 */ /* 0x000fc800007fe4ff */
[----:B------:R-:W-:Y:S01]  /*0550*/  LEA R20, R5, R20, 0x3 ;  /* 0x0000001405147211 */ /* 0x000fe200078e18ff */
[----:B------:R-:W-:Y:S06]  /*0560*/  BRA.U UP0, `(.L_x_1) ;  /* 0xfffffffd002c7547 */ /* 0x000fec000b83ffff */
[----:B------:R-:W-:-:S12]  /*0570*/  ULOP3.LUT UR4, UR18, 0x7ffffff8, URZ, 0xc0, !UPT ;  /* 0x7ffffff812047892 */ /* 0x000fd8000f8ec0ff */
.L_x_0:
[----:B------:R-:W-:-:S04]  /*0580*/  ULOP3.LUT UR6, UR18, 0x7, URZ, 0xc0, !UPT ;  /* 0x0000000712067892 */ /* 0x000fc8000f8ec0ff */
[----:B------:R-:W-:-:S09]  /*0590*/  UISETP.NE.AND UP0, UPT, UR6, URZ, UPT ;  /* 0x000000ff0600728c */ /* 0x000fd2000bf05270 */
[----:B------:R-:W-:Y:S05]  /*05a0*/  BRA.U !UP0, `(.L_x_2) ;  /* 0x0000000508387547 */ /* 0x000fea000b800000 */
[----:B------:R-:W-:Y:S02]  /*05b0*/  UISETP.GE.U32.AND UP0, UPT, UR6, 0x4, UPT ;  /* 0x000000040600788c */ /* 0x000fe4000bf06070 */
[----:B------:R-:W-:-:S04]  /*05c0*/  ULOP3.LUT UR5, UR18, 0x3, URZ, 0xc0, !UPT ;  /* 0x0000000312057892 */ /* 0x000fc8000f8ec0ff */
[----:B------:R-:W-:-:S03]  /*05d0*/  UISETP.NE.AND UP1, UPT, UR5, URZ, UPT ;  /* 0x000000ff0500728c */ /* 0x000fc6000bf25270 */
[----:B------:R-:W-:Y:S08]  /*05e0*/  BRA.U !UP0, `(.L_x_3) ;  /* 0x00000001087c7547 */ /* 0x000ff0000b800000 */
[----:B------:R-:W1:Y:S01]  /*05f0*/  LDC.64 R10, c[0x0][0x380] ;  /* 0x0000e000ff0a7b82 */ /* 0x000e620000000a00 */
[----:B------:R-:W2:Y:S01]  /*0600*/  LDCU.64 UR6, c[0x0][0x380] ;  /* 0x00007000ff0677ac */ /* 0x000ea20008000a00 */
[----:B------:R-:W-:Y:S01]  /*0610*/  IMAD.U32 R5, RZ, RZ, UR4 ;  /* 0x00000004ff057e24 */ /* 0x000fe2000f8e00ff */
[C---:B------:R-:W-:Y:S01]  /*0620*/  IADD3 R3, PT, PT, R21.reuse, UR4, RZ ;  /* 0x0000000415037c10 */ /* 0x040fe2000fffe0ff */
[----:B------:R-:W-:Y:S01]  /*0630*/  IMAD.U32 R23, RZ, RZ, UR18 ;  /* 0x00000012ff177e24 */ /* 0x000fe2000f8e00ff */
[----:B------:R-:W-:Y:S01]  /*0640*/  IADD3 R2, P0, PT, R21, UR4, RZ ;  /* 0x0000000415027c10 */ /* 0x000fe2000ff1e0ff */
[----:B------:R-:W-:Y:S02]  /*0650*/  IMAD R5, R5, UR18, R0 ;  /* 0x0000001205057c24 */ /* 0x000fe4000f8e0200 */
[----:B------:R-:W3:Y:S01]  /*0660*/  LDC.64 R18, c[0x0][0x388] ;  /* 0x0000e200ff127b82 */ /* 0x000ee20000000a00 */
[----:B------:R-:W-:Y:S01]  /*0670*/  MOV R25, UR18 ;  /* 0x0000001200197c02 */ /* 0x000fe20008000f00 */
[----:B-1----:R-:W-:Y:S01]  /*0680*/  IMAD.WIDE.U32 R10, R3, 0x8, R10 ;  /* 0x00000008030a7825 */ /* 0x002fe200078e000a */
[----:B------:R-:W-:-:S02]  /*0690*/  IADD3.X R3, PT, PT, RZ, RZ, RZ, P0, !PT ;  /* 0x000000ffff037210 */ /* 0x000fc400007fe4ff */
[----:B--2---:R-:W-:-:S03]  /*06a0*/  LEA R16, P0, R2, UR6, 0x3 ;  /* 0x0000000602107c11 */ /* 0x004fc6000f8018ff */
[----:B0-----:R-:W2:Y:S01]  /*06b0*/  LDG.E.64 R10, desc[UR16][R10.64] ;  /* 0x000000100a0a7981 */ /* 0x001ea2000c1e1b00 */
[----:B---3--:R-:W-:Y:S01]  /*06c0*/  IMAD.WIDE R18, R5, 0x8, R18 ;  /* 0x0000000805127825 */ /* 0x008fe200078e0212 */
[----:B------:R-:W-:-:S04]  /*06d0*/  LEA.HI.X R17, R2, UR7, R3, 0x3, P0 ;  /* 0x0000000702117c11 */ /* 0x000fc800080f1c03 */
[----:B------:R-:W2:Y:S01]  /*06e0*/  LDG.E.64 R14, desc[UR16][R18.64] ;  /* 0x00000010120e7981 */ /* 0x000ea2000c1e1b00 */
[----:B------:R-:W-:-:S03]  /*06f0*/  IMAD.WIDE R22, R23, 0x8, R18 ;  /* 0x0000000817167825 */ /* 0x000fc600078e0212 */
[----:B------:R-:W3:Y:S04]  /*0700*/  LDG.E.64 R6, desc[UR16][R16.64+0x8] ;  /* 0x0000081010067981 */ /* 0x000ee8000c1e1b00 */
[----:B------:R-:W3:Y:S01]  /*0710*/  LDG.E.64 R8, desc[UR16][R22.64] ;  /* 0x0000001016087981 */ /* 0x000ee2000c1e1b00 */
[----:B------:R-:W-:Y:S01]  /*0720*/  IMAD.WIDE R24, R25, 0x8, R22 ;  /* 0x0000000819187825 */ /* 0x000fe200078e0216 */
[----:B------:R-:W-:Y:S02]  /*0730*/  MOV R27, UR18 ;  /* 0x00000012001b7c02 */ /* 0x000fe40008000f00 */
[----:B------:R-:W4:Y:S04]  /*0740*/  LDG.E.64 R2, desc[UR16][R16.64+0x10] ;  /* 0x0000101010027981 */ /* 0x000f28000c1e1b00 */
[----:B------:R-:W4:Y:S01]  /*0750*/  LDG.E.64 R4, desc[UR16][R24.64] ;  /* 0x0000001018047981 */ /* 0x000f22000c1e1b00 */
[----:B------:R-:W-:-:S03]  /*0760*/  IMAD.WIDE R26, R27, 0x8, R24 ;  /* 0x000000081b1a7825 */ /* 0x000fc600078e0218 */
[----:B------:R-:W5:Y:S04]  /*0770*/  LDG.E.64 R18, desc[UR16][R16.64+0x18] ;  /* 0x0000181010127981 */ /* 0x000f68000c1e1b00 */
[----:B------:R-:W5:Y:S01]  /*0780*/  LDG.E.64 R26, desc[UR16][R26.64] ;  /* 0x000000101a1a7981 */ /* 0x000f62000c1e1b00 */
[----:B------:R-:W-:Y:S01]  /*0790*/  UIADD3 UR4, UPT, UPT, UR4, 0x4, URZ ;  /* 0x0000000404047890 */ /* 0x000fe2000fffe0ff */
[----:B--2---:R-:W-:-:S08]  /*07a0*/  DFMA R10, R10, R14, R12 ;  /* 0x0000000e0a0a722b */ /* 0x004fd0000000000c */
[----:B---3--:R-:W-:-:S08]  /*07b0*/  DFMA R6, R6, R8, R10 ;  /* 0x000000080606722b */ /* 0x008fd0000000000a */
[----:B----4-:R-:W-:-:S08]  /*07c0*/  DFMA R2, R2, R4, R6 ;  /* 0x000000040202722b */ /* 0x010fd00000000006 */
[----:B-----5:R-:W-:-:S11]  /*07d0*/  DFMA R12, R18, R26, R2 ;  /* 0x0000001a120c722b */ /* 0x020fd60000000002 */
.L_x_3:
[----:B------:R-:W-:Y:S05]  /*07e0*/  BRA.U !UP1, `(.L_x_2) ;  /* 0x0000000109a87547 */ /* 0x000fea000b800000 */
[----:B------:R-:W-:Y:S01]  /*07f0*/  UISETP.NE.AND UP0, UPT, UR5, 0x1, UPT ;  /* 0x000000010500788c */ /* 0x000fe2000bf05270 */
[----:B------:R-:W-:Y:S01]  /*0800*/  IMAD.U32 R9, RZ, RZ, UR4 ;  /* 0x00000004ff097e24 */ /* 0x000fe2000f8e00ff */
[----:B------:R-:W-:Y:S02]  /*0810*/  ULOP3.LUT UR5, UR18, 0x1, URZ, 0xc0, !UPT ;  /* 0x0000000112057892 */ /* 0x000fe4000f8ec0ff */
[----:B------:R-:W-:Y:S02]  /*0820*/  MOV R11, UR18 ;  /* 0x00000012000b7c02 */ /* 0x000fe40008000f00 */
[----:B------:R-:W-:Y:S01]  /*0830*/  PLOP3.LUT P1, PT, PT, PT, UP0, 0x80, 0x8 ;  /* 0x000000000008781c */ /* 0x000fe20003f2f008 */
[----:B------:R-:W-:-:S04]  /*0840*/  UISETP.NE.U32.AND UP1, UPT, UR5, 0x1, UPT ;  /* 0x000000010500788c */ /* 0x000fc8000bf25070 */
[----:B------:R-:W1:Y:S02]  /*0850*/  @UP0 LDCU.128 UR8, c[0x0][0x380] ;  /* 0x00007000ff0807ac */ /* 0x000e640008000c00 */
[----:B------:R-:W-:Y:S01]  /*0860*/  PLOP3.LUT P0, PT, PT, PT, UP1, 0x80, 0x8 ;  /* 0x000000000008781c */ /* 0x000fe20003f0f018 */
[----:B------:R-:W2:Y:S05]  /*0870*/  @UP0 LDCU.64 UR6, c[0x0][0x380] ;  /* 0x00007000ff0607ac */ /* 0x000eaa0008000a00 */
[C---:B------:R-:W-:Y:S01]  /*0880*/  @P1 IADD3 R7, PT, PT, R21.reuse, UR4, RZ ;  /* 0x0000000415071c10 */ /* 0x040fe2000fffe0ff */
[----:B------:R-:W3:Y:S01]  /*0890*/  @!UP1 LDCU.128 UR12, c[0x0][0x380] ;  /* 0x00007000ff0c97ac */ /* 0x000ee20008000c00 */
[----:B------:R-:W-:Y:S01]  /*08a0*/  @P1 IADD3 R6, P2, PT, R21, UR4, RZ ;  /* 0x0000000415061c10 */ /* 0x000fe2000ff5e0ff */
[----:B------:R-:W-:Y:S01]  /*08b0*/  @P1 IMAD R9, R9, UR18, R0 ;  /* 0x0000001209091c24 */ /* 0x000fe2000f8e0200 */
[----:B------:R-:W-:Y:S01]  /*08c0*/  @UP0 UIADD3 UR4, UPT, UPT, UR4, 0x2, URZ ;  /* 0x0000000204040890 */ /* 0x000fe2000fffe0ff */
[----:B-1----:R-:W-:Y:S01]  /*08d0*/  MOV R2, UR8 ;  /* 0x0000000800027c02 */ /* 0x002fe20008000f00 */
[----:B------:R-:W-:Y:S01]  /*08e0*/  IMAD.U32 R3, RZ, RZ, UR9 ;  /* 0x00000009ff037e24 */ /* 0x000fe2000f8e00ff */
[----:B------:R-:W-:-:S02]  /*08f0*/  MOV R4, UR10 ;  /* 0x0000000a00047c02 */ /* 0x000fc40008000f00 */
[----:B------:R-:W-:Y:S01]  /*0900*/  MOV R5, UR11 ;  /* 0x0000000b00057c02 */ /* 0x000fe20008000f00 */
[----:B------:R-:W-:-:S04]  /*0910*/  @P1 IMAD.WIDE.U32 R2, R7, 0x8, R2 ;  /* 0x0000000807021825 */ /* 0x000fc800078e0002 */
[----:B------:R-:W-:Y:S01]  /*0920*/  @P1 IMAD.WIDE R4, R9, 0x8, R4 ;  /* 0x0000000809041825 */ /* 0x000fe200078e0204 */
[----:B------:R-:W-:Y:S01]  /*0930*/  MOV R19, UR4 ;  /* 0x0000000400137c02 */ /* 0x000fe20008000f00 */
[----:B0-----:R-:W4:Y:S02]  /*0940*/  @P1 LDG.E.64 R2, desc[UR16][R2.64] ;  /* 0x0000001002021981 */ /* 0x001f24000c1e1b00 */
[----:B------:R-:W-:Y:S01]  /*0950*/  @P1 IMAD.X R7, RZ, RZ, RZ, P2 ;  /* 0x000000ffff071224 */ /* 0x000fe200010e06ff */
[----:B--2---:R-:W-:-:S04]  /*0960*/  @P1 LEA R8, P2, R6, UR6, 0x3 ;  /* 0x0000000606081c11 */ /* 0x004fc8000f8418ff */
[----:B------:R-:W-:Y:S01]  /*0970*/  @P1 LEA.HI.X R9, R6, UR7, R7, 0x3, P2 ;  /* 0x0000000706091c11 */ /* 0x000fe200090f1c07 */
[----:B------:R-:W-:Y:S02]  /*0980*/  @P1 IMAD.WIDE R6, R11, 0x8, R4 ;  /* 0x000000080b061825 */ /* 0x000fe400078e0204 */
[----:B------:R-:W4:Y:S01]  /*0990*/  @P1 LDG.E.64 R4, desc[UR16][R4.64] ;  /* 0x0000001004041981 */ /* 0x000f22000c1e1b00 */
[----:B---3--:R-:W-:Y:S01]  /*09a0*/  MOV R14, UR12 ;  /* 0x0000000c000e7c02 */ /* 0x008fe20008000f00 */
[----:B------:R-:W-:Y:S01]  /*09b0*/  IMAD.U32 R15, RZ, RZ, UR13 ;  /* 0x0000000dff0f7e24 */ /* 0x000fe2000f8e00ff */
[----:B------:R-:W-:Y:S01]  /*09c0*/  MOV R10, UR14 ;  /* 0x0000000e000a7c02 */ /* 0x000fe20008000f00 */
[----:B------:R-:W-:Y:S01]  /*09d0*/  IMAD.U32 R11, RZ, RZ, UR15 ;  /* 0x0000000fff0b7e24 */ /* 0x000fe2000f8e00ff */
[----:B------:R-:W-:Y:S01]  /*09e0*/  @!P0 IADD3 R17, PT, PT, R21, UR4, RZ ;  /* 0x0000000415118c10 */ /* 0x000fe2000fffe0ff */
[----:B------:R-:W-:Y:S01]  /*09f0*/  @!P0 IMAD R19, R19, UR18, R0 ;  /* 0x0000001213138c24 */ /* 0x000fe2000f8e0200 */
[----:B------:R-:W2:Y:S04]  /*0a00*/  @P1 LDG.E.64 R6, desc[UR16][R6.64] ;  /* 0x0000001006061981 */ /* 0x000ea8000c1e1b00 */
[----:B------:R-:W2:Y:S01]  /*0a10*/  @P1 LDG.E.64 R8, desc[UR16][R8.64+0x8] ;  /* 0x0000081008081981 */ /* 0x000ea2000c1e1b00 */
[----:B------:R-:W-:-:S04]  /*0a20*/  @!P0 IMAD.WIDE.U32 R14, R17, 0x8, R14 ;  /* 0x00000008110e8825 */ /* 0x000fc800078e000e */
[----:B------:R-:W-:Y:S02]  /*0a30*/  @!P0 IMAD.WIDE R10, R19, 0x8, R10 ;  /* 0x00000008130a8825 */ /* 0x000fe400078e020a */
[----:B------:R-:W3:Y:S04]  /*0a40*/  @!P0 LDG.E.64 R14, desc[UR16][R14.64] ;  /* 0x000000100e0e8981 */ /* 0x000ee8000c1e1b00 */
[----:B------:R-:W3:Y:S01]  /*0a50*/  @!P0 LDG.E.64 R10, desc[UR16][R10.64] ;  /* 0x000000100a0a8981 */ /* 0x000ee2000c1e1b00 */
[----:B----4-:R-:W-:-:S08]  /*0a60*/  @P1 DFMA R2, R2, R4, R12 ;  /* 0x000000040202122b */ /* 0x010fd0000000000c */
[----:B--2---:R-:W-:-:S08]  /*0a70*/  @P1 DFMA R12, R8, R6, R2 ;  /* 0x00000006080c122b */ /* 0x004fd00000000002 */
[----:B---3--:R-:W-:-:S11]  /*0a80*/  @!P0 DFMA R12, R14, R10, R12 ;  /* 0x0000000a0e0c822b */ /* 0x008fd6000000000c */
.L_x_2:
[----:B------:R-:W1:Y:S01]  /*0a90*/  LDC.64 R2, c[0x0][0x390] ;  /* 0x0000e400ff027b82 */ /* 0x000e620000000a00 */
[----:B------:R-:W-:-:S05]  /*0aa0*/  IADD3 R21, PT, PT, R0, R21, RZ ;  /* 0x0000001500157210 */ /* 0x000fca0007ffe0ff */
[----:B-1----:R-:W-:-:S05]  /*0ab0*/  IMAD.WIDE R2, R21, 0x8, R2 ;  /* 0x0000000815027825 */ /* 0x002fca00078e0202 */
[----:B0-----:R-:W-:Y:S01]  /*0ac0*/  STG.E.64 desc[UR16][R2.64], R12 ;  /* 0x0000000c02007986 */ /* 0x001fe2000c101b10 */
[----:B------:R-:W-:Y:S05]  /*0ad0*/  EXIT ;  /* 0x000000000000794d */ /* 0x000fea0003800000 */
.L_x_4:
[----:B------:R-:W-:-:S00]  /*0ae0*/  BRA `(.L_x_4) ;  /* 0xfffffffc00fc7947 */ /* 0x000fc0000383ffff */
[----:B------:R-:W-:-:S00]  /*0af0*/  NOP ;  /* 0x0000000000007918 */ /* 0x000fc00000000000 */
        /* <DEDUP_REMOVED lines=8> */
.L_x_5:


//--------------------- .nv.shared.reserved.0     --------------------------
	.section	.nv.shared.reserved.0,"aw",@nobits
	.weak		__nv_reservedSMEM_offset_0_alias
	.size		__nv_reservedSMEM_offset_0_alias, 0, 64
	.other		__nv_reservedSMEM_offset_0_alias,@"STO_CUDA_RESERVED_SHARED STV_DEFAULT"
__nv_reservedSMEM_offset_0_alias:
	.zero		0
	.zero		64


//--------------------- .nv.constant0._Z6matmulPdS_S_i --------------------------
	.section	.nv.constant0._Z6matmulPdS_S_i,"a",@progbits
	.sectionflags	@""
	.align	4
.nv.constant0._Z6matmulPdS_S_i:
	.zero		924


//--------------------- SYMBOLS --------------------------

	.type		.nv.reservedSmem.offset0,@object
	.size		.nv.reservedSmem.offset0,0x4
